//
// Generated by NVIDIA NVVM Compiler
//
// Compiler Build ID: CL-36424714
// Cuda compilation tools, release 13.0, V13.0.88
// Based on NVVM 20.0.0
//

.version 9.0
.target sm_100
.address_size 64

	// .globl	_Z19convert_fp8_to_bf16P13__nv_fp8_e4m3P13__nv_bfloat16i

.visible .entry _Z19convert_fp8_to_bf16P13__nv_fp8_e4m3P13__nv_bfloat16i(
	.param .u64 .ptr .align 1 _Z19convert_fp8_to_bf16P13__nv_fp8_e4m3P13__nv_bfloat16i_param_0,
	.param .u64 .ptr .align 1 _Z19convert_fp8_to_bf16P13__nv_fp8_e4m3P13__nv_bfloat16i_param_1,
	.param .u32 _Z19convert_fp8_to_bf16P13__nv_fp8_e4m3P13__nv_bfloat16i_param_2
)
{
	.reg .pred 	%p<2>;
	.reg .b16 	%rs<4>;
	.reg .b32 	%r<7>;
	.reg .b32 	%f<3>;
	.reg .b64 	%rd<9>;

	ld.param.u64 	%rd1, [_Z19convert_fp8_to_bf16P13__nv_fp8_e4m3P13__nv_bfloat16i_param_0];
	ld.param.u64 	%rd2, [_Z19convert_fp8_to_bf16P13__nv_fp8_e4m3P13__nv_bfloat16i_param_1];
	ld.param.u32 	%r2, [_Z19convert_fp8_to_bf16P13__nv_fp8_e4m3P13__nv_bfloat16i_param_2];
	mov.u32 	%r3, %tid.x;
	mov.u32 	%r4, %ctaid.x;
	mov.u32 	%r5, %ntid.x;
	mad.lo.s32 	%r1, %r4, %r5, %r3;
	setp.ge.s32 	%p1, %r1, %r2;
	@%p1 bra 	$L__BB0_2;
	cvta.to.global.u64 	%rd3, %rd1;
	cvta.to.global.u64 	%rd4, %rd2;
	cvt.s64.s32 	%rd5, %r1;
	add.s64 	%rd6, %rd3, %rd5;
	ld.global.u8 	%rs1, [%rd6];
	// begin inline asm
	{cvt.rn.f16x2.e4m3x2 %r6, %rs1;}

	// end inline asm
	cvt.u16.u32 	%rs2, %r6;
	// begin inline asm
	{cvt.f32.f16 %f1, %rs2;}

	// end inline asm
	// begin inline asm
	{  cvt.rz.bf16.f32 %rs3, %f1;}

	// end inline asm
	mul.wide.s32 	%rd7, %r1, 2;
	add.s64 	%rd8, %rd4, %rd7;
	st.global.u16 	[%rd8], %rs3;
$L__BB0_2:
	ret;

}


// ===== COMPILED SASS (sm_100) =====

	.target	sm_100

	.elftype	@"ET_EXEC"


//--------------------- .note.nv.tkinfo           --------------------------
	.section	.note.nv.tkinfo,"",@"SHT_NOTE"
	.sectionflags	@"SHF_NOTE_NV_TKINFO"
	.tkinfo
        /*0018*/ 	.word	0x00000002
        /*0030*/ 	.string	""
        /*0030*/ 	.string	"ptxas"
        /*0030*/ 	.string	"Cuda compilation tools, release 13.0, V13.0.88"
        /*0030*/ 	.string	"Build cuda_13.0.r13.0/compiler.36424714_0"
        /*0030*/ 	.string	"-arch sm_100 -m 64 "



//--------------------- .note.nv.cuinfo           --------------------------
	.section	.note.nv.cuinfo,"",@"SHT_NOTE"
	.sectionflags	@"SHF_NOTE_NV_CUINFO"
        /*0018*/ 	.short	0x0002
        /*001a*/ 	.short	0x0064
        /*001c*/ 	.short	0x0082
	.zero		2


//--------------------- .nv.info                  --------------------------
	.section	.nv.info,"",@"SHT_CUDA_INFO"
	.align	4


	//----- nvinfo : EIATTR_REGCOUNT
	.align		4
        /*0000*/ 	.byte	0x04, 0x2f
        /*0002*/ 	.short	(.L_1 - .L_0)
	.align		4
.L_0:
        /*0004*/ 	.word	index@(_Z19convert_fp8_to_bf16P13__nv_fp8_e4m3P13__nv_bfloat16i)
        /*0008*/ 	.word	0x0000000a


	//----- nvinfo : EIATTR_FRAME_SIZE
	.align		4
.L_1:
        /*000c*/ 	.byte	0x04, 0x11
        /*000e*/ 	.short	(.L_3 - .L_2)
	.align		4
.L_2:
        /*0010*/ 	.word	index@(_Z19convert_fp8_to_bf16P13__nv_fp8_e4m3P13__nv_bfloat16i)
        /*0014*/ 	.word	0x00000000


	//----- nvinfo : EIATTR_MIN_STACK_SIZE
	.align		4
.L_3:
        /*0018*/ 	.byte	0x04, 0x12
        /*001a*/ 	.short	(.L_5 - .L_4)
	.align		4
.L_4:
        /*001c*/ 	.word	index@(_Z19convert_fp8_to_bf16P13__nv_fp8_e4m3P13__nv_bfloat16i)
        /*0020*/ 	.word	0x00000000
.L_5:


//--------------------- .nv.compat                --------------------------
	.section	.nv.compat,"",@"SHT_CUDA_COMPAT_INFO"
	.align	4
        /*0000*/ 	.byte	0x02, 0x09, 0x00, 0x00, 0x02, 0x02, 0x02, 0x00, 0x02, 0x05, 0x05, 0x00, 0x03, 0x07, 0x01, 0x01
        /*0010*/ 	.byte	0x02, 0x03, 0x00, 0x00, 0x02, 0x06, 0x01, 0x00, 0x04, 0x0b, 0x08, 0x00, 0x09, 0x00, 0x00, 0x00
        /*0020*/ 	.byte	0x00, 0x00, 0x00, 0x00


//--------------------- .nv.info._Z19convert_fp8_to_bf16P13__nv_fp8_e4m3P13__nv_bfloat16i --------------------------
	.section	.nv.info._Z19convert_fp8_to_bf16P13__nv_fp8_e4m3P13__nv_bfloat16i,"",@"SHT_CUDA_INFO"
	.sectionflags	@""
	.align	4


	//----- nvinfo : EIATTR_CUDA_API_VERSION
	.align		4
        /*0000*/ 	.byte	0x04, 0x37
        /*0002*/ 	.short	(.L_7 - .L_6)
.L_6:
        /*0004*/ 	.word	0x00000082


	//----- nvinfo : EIATTR_KPARAM_INFO
	.align		4
.L_7:
        /*0008*/ 	.byte	0x04, 0x17
        /*000a*/ 	.short	(.L_9 - .L_8)
.L_8:
        /*000c*/ 	.word	0x00000000
        /*0010*/ 	.short	0x0002
        /*0012*/ 	.short	0x0010
        /*0014*/ 	.byte	0x00, 0xf0, 0x11, 0x00


	//----- nvinfo : EIATTR_KPARAM_INFO
	.align		4
.L_9:
        /*0018*/ 	.byte	0x04, 0x17
        /*001a*/ 	.short	(.L_11 - .L_10)
.L_10:
        /*001c*/ 	.word	0x00000000
        /*0020*/ 	.short	0x0001
        /*0022*/ 	.short	0x0008
        /*0024*/ 	.byte	0x00, 0xf5, 0x21, 0x00


	//----- nvinfo : EIATTR_KPARAM_INFO
	.align		4
.L_11:
        /*0028*/ 	.byte	0x04, 0x17
        /*002a*/ 	.short	(.L_13 - .L_12)
.L_12:
        /*002c*/ 	.word	0x00000000
        /*0030*/ 	.short	0x0000
        /*0032*/ 	.short	0x0000
        /*0034*/ 	.byte	0x00, 0xf5, 0x21, 0x00


	//----- nvinfo : EIATTR_SPARSE_MMA_MASK
	.align		4
.L_13:
        /*0038*/ 	.byte	0x03, 0x50
        /*003a*/ 	.short	0x0000


	//----- nvinfo : EIATTR_MAXREG_COUNT
	.align		4
        /*003c*/ 	.byte	0x03, 0x1b
        /*003e*/ 	.short	0x00ff


	//----- nvinfo : EIATTR_MERCURY_ISA_VERSION
	.align		4
        /*0040*/ 	.byte	0x03, 0x5f
        /*0042*/ 	.short	0x0101


	//----- nvinfo : EIATTR_VRC_CTA_INIT_COUNT
	.align		4
        /*0044*/ 	.byte	0x02, 0x4a
	.zero		1
	.zero		1


	//----- nvinfo : EIATTR_EXIT_INSTR_OFFSETS
	.align		4
        /*0048*/ 	.byte	0x04, 0x1c
        /*004a*/ 	.short	(.L_15 - .L_14)


	//   ....[0]....
.L_14:
        /*004c*/ 	.word	0x00000070


	//   ....[1]....
        /*0050*/ 	.word	0x00000130


	//----- nvinfo : EIATTR_CBANK_PARAM_SIZE
	.align		4
.L_15:
        /*0054*/ 	.byte	0x03, 0x19
        /*0056*/ 	.short	0x0014


	//----- nvinfo : EIATTR_PARAM_CBANK
	.align		4
        /*0058*/ 	.byte	0x04, 0x0a
        /*005a*/ 	.short	(.L_17 - .L_16)
	.align		4
.L_16:
        /*005c*/ 	.word	index@(.nv.constant0._Z19convert_fp8_to_bf16P13__nv_fp8_e4m3P13__nv_bfloat16i)
        /*0060*/ 	.short	0x0380
        /*0062*/ 	.short	0x0014


	//----- nvinfo : EIATTR_SW_WAR
	.align		4
.L_17:
        /*0064*/ 	.byte	0x04, 0x36
        /*0066*/ 	.short	(.L_19 - .L_18)
.L_18:
        /*0068*/ 	.word	0x00000008
.L_19:


//--------------------- .nv.callgraph             --------------------------
	.section	.nv.callgraph,"",@"SHT_CUDA_CALLGRAPH"
	.align	4
	.sectionentsize	8
	.align		4
        /*0000*/ 	.word	0x00000000
	.align		4
        /*0004*/ 	.word	0xffffffff
	.align		4
        /*0008*/ 	.word	0x00000000
	.align		4
        /*000c*/ 	.word	0xfffffffe
	.align		4
        /*0010*/ 	.word	0x00000000
	.align		4
        /*0014*/ 	.word	0xfffffffd
	.align		4
        /*0018*/ 	.word	0x00000000
	.align		4
        /*001c*/ 	.word	0xfffffffc


//--------------------- .text._Z19convert_fp8_to_bf16P13__nv_fp8_e4m3P13__nv_bfloat16i --------------------------
	.section	.text._Z19convert_fp8_to_bf16P13__nv_fp8_e4m3P13__nv_bfloat16i,"ax",@progbits
	.align	128
        .global         _Z19convert_fp8_to_bf16P13__nv_fp8_e4m3P13__nv_bfloat16i
        .type           _Z19convert_fp8_to_bf16P13__nv_fp8_e4m3P13__nv_bfloat16i,@function
        .size           _Z19convert_fp8_to_bf16P13__nv_fp8_e4m3P13__nv_bfloat16i,(.L_x_1 - _Z19convert_fp8_to_bf16P13__nv_fp8_e4m3P13__nv_bfloat16i)
        .other          _Z19convert_fp8_to_bf16P13__nv_fp8_e4m3P13__nv_bfloat16i,@"STO_CUDA_ENTRY STV_DEFAULT"
_Z19convert_fp8_to_bf16P13__nv_fp8_e4m3P13__nv_bfloat16i:
.text._Z19convert_fp8_to_bf16P13__nv_fp8_e4m3P13__nv_bfloat16i:
[----:B------:R-:W-:Y:S01]  /*0000*/  LDC R1, c[0x0][0x37c] ;  /* 0x0000df00ff017b82 */ /* 0x000fe20000000800 */
[----:B------:R-:W0:Y:S07]  /*0010*/  S2R R7, SR_TID.X ;  /* 0x0000000000077919 */ /* 0x000e2e0000002100 */
[----:B------:R-:W0:Y:S01]  /*0020*/  S2UR UR4, SR_CTAID.X ;  /* 0x00000000000479c3 */ /* 0x000e220000002500 */
[----:B------:R-:W1:Y:S07]  /*0030*/  LDCU UR5, c[0x0][0x390] ;  /* 0x00007200ff0577ac */ /* 0x000e6e0008000800 */
[----:B------:R-:W0:Y:S02]  /*0040*/  LDC R0, c[0x0][0x360] ;  /* 0x0000d800ff007b82 */ /* 0x000e240000000800 */
[----:B0-----:R-:W-:-:S05]  /*0050*/  IMAD R7, R0, UR4, R7 ;  /* 0x0000000400077c24 */ /* 0x001fca000f8e0207 */
[----:B-1----:R-:W-:-:S13]  /*0060*/  ISETP.GE.AND P0, PT, R7, UR5, PT ;  /* 0x0000000507007c0c */ /* 0x002fda000bf06270 */
[----:B------:R-:W-:Y:S05]  /*0070*/  @P0 EXIT ;  /* 0x000000000000094d */ /* 0x000fea0003800000 */
[----:B------:R-:W0:Y:S01]  /*0080*/  LDCU.64 UR6, c[0x0][0x380] ;  /* 0x00007000ff0677ac */ /* 0x000e220008000a00 */
[----:B------:R-:W1:Y:S01]  /*0090*/  LDC.64 R2, c[0x0][0x388] ;  /* 0x0000e200ff027b82 */ /* 0x000e620000000a00 */
[----:B------:R-:W2:Y:S01]  /*00a0*/  LDCU.64 UR4, c[0x0][0x358] ;  /* 0x00006b00ff0477ac */ /* 0x000ea20008000a00 */
[----:B0-----:R-:W-:-:S04]  /*00b0*/  IADD3 R4, P0, PT, R7, UR6, RZ ;  /* 0x0000000607047c10 */ /* 0x001fc8000ff1e0ff */
[----:B------:R-:W-:-:S05]  /*00c0*/  LEA.HI.X.SX32 R5, R7, UR7, 0x1, P0 ;  /* 0x0000000707057c11 */ /* 0x000fca00080f0eff */
[----:B--2---:R-:W2:Y:S01]  /*00d0*/  LDG.E.U8 R4, desc[UR4][R4.64] ;  /* 0x0000000404047981 */ /* 0x004ea2000c1e1100 */
[----:B-1----:R-:W-:Y:S01]  /*00e0*/  IMAD.WIDE R2, R7, 0x2, R2 ;  /* 0x0000000207027825 */ /* 0x002fe200078e0202 */
[----:B--2---:R-:W-:-:S05]  /*00f0*/  F2FP.F16.E4M3.UNPACK_B R0, R4 ;  /* 0x00000004ff00723e */ /* 0x004fca00020006ff */
[----:B------:R-:W-:-:S05]  /*0100*/  HADD2.F32 R0, -RZ, R0.H0_H0 ;  /* 0x20000000ff007230 */ /* 0x000fca0000004100 */
[----:B------:R-:W-:-:S05]  /*0110*/  F2FP.BF16.F32.PACK_AB.RZ R0, RZ, R0 ;  /* 0x00000000ff00723e */ /* 0x000fca00000190ff */
[----:B------:R-:W-:Y:S01]  /*0120*/  STG.E.U16 desc[UR4][R2.64], R0 ;  /* 0x0000000002007986 */ /* 0x000fe2000c101504 */
[----:B------:R-:W-:Y:S05]  /*0130*/  EXIT ;  /* 0x000000000000794d */ /* 0x000fea0003800000 */
.L_x_0:
[----:B------:R-:W-:-:S00]  /*0140*/  BRA `(.L_x_0) ;  /* 0xfffffffc00fc7947 */ /* 0x000fc0000383ffff */
[----:B------:R-:W-:-:S00]  /*0150*/  NOP ;  /* 0x0000000000007918 */ /* 0x000fc00000000000 */
        /* <DEDUP_REMOVED lines=10> */
.L_x_1:


//--------------------- .nv.shared.reserved.0     --------------------------
	.section	.nv.shared.reserved.0,"aw",@nobits
	.weak		__nv_reservedSMEM_offset_0_alias
	.size		__nv_reservedSMEM_offset_0_alias, 0, 64
	.other		__nv_reservedSMEM_offset_0_alias,@"STO_CUDA_RESERVED_SHARED STV_DEFAULT"
__nv_reservedSMEM_offset_0_alias:
	.zero		0
	.zero		64


//--------------------- .nv.constant0._Z19convert_fp8_to_bf16P13__nv_fp8_e4m3P13__nv_bfloat16i --------------------------
	.section	.nv.constant0._Z19convert_fp8_to_bf16P13__nv_fp8_e4m3P13__nv_bfloat16i,"a",@progbits
	.sectionflags	@""
	.align	4
.nv.constant0._Z19convert_fp8_to_bf16P13__nv_fp8_e4m3P13__nv_bfloat16i:
	.zero		916


//--------------------- SYMBOLS --------------------------

	.type		.nv.reservedSmem.offset0,@object
	.size		.nv.reservedSmem.offset0,0x4
